	.headerflags	@"EF_CUDA_TEXMODE_UNIFIED EF_CUDA_64BIT_ADDRESS EF_CUDA_ACCELERATORS EF_CUDA_SM90 EF_CUDA_VIRTUAL_SM(EF_CUDA_SM90)"
	.elftype	@"ET_EXEC"


//--------------------- .nv.info                  --------------------------
	.section	.nv.info,"",@"SHT_CUDA_INFO"
	.align	4


	//----- nvinfo : EIATTR_REGCOUNT
	.align		4
        /*0000*/ 	.byte	0x04, 0x2f
        /*0002*/ 	.short	(.L_1 - .L_0)
	.align		4
.L_0:
        /*0004*/ 	.word	index@(triton_poi_fused__prelu_kernel_add_6)
        /*0008*/ 	.word	0x00000014


	//----- nvinfo : EIATTR_MIN_STACK_SIZE
	.align		4
.L_1:
        /*000c*/ 	.byte	0x04, 0x12
        /*000e*/ 	.short	(.L_3 - .L_2)
	.align		4
.L_2:
        /*0010*/ 	.word	index@(triton_poi_fused__prelu_kernel_add_6)
        /*0014*/ 	.word	0x00000000


	//----- nvinfo : EIATTR_FRAME_SIZE
	.align		4
.L_3:
        /*0018*/ 	.byte	0x04, 0x11
        /*001a*/ 	.short	(.L_5 - .L_4)
	.align		4
.L_4:
        /*001c*/ 	.word	index@(triton_poi_fused__prelu_kernel_add_6)
        /*0020*/ 	.word	0x00000000


	//----- nvinfo : EIATTR_MIN_STACK_SIZE
	.align		4
.L_5:
        /*0024*/ 	.byte	0x04, 0x12
        /*0026*/ 	.short	(.L_7 - .L_6)
	.align		4
.L_6:
        /*0028*/ 	.word	index@(triton_poi_fused__prelu_kernel_add_6)
        /*002c*/ 	.word	0x00000000
.L_7:


//--------------------- .nv.info.triton_poi_fused__prelu_kernel_add_6 --------------------------
	.section	.nv.info.triton_poi_fused__prelu_kernel_add_6,"",@"SHT_CUDA_INFO"
	.sectionflags	@""
	.align	4


	//----- nvinfo : EIATTR_CUDA_API_VERSION
	.align		4
        /*0000*/ 	.byte	0x04, 0x37
        /*0002*/ 	.short	(.L_9 - .L_8)
.L_8:
        /*0004*/ 	.word	0x0000007c


	//----- nvinfo : EIATTR_KPARAM_INFO
	.align		4
.L_9:
        /*0008*/ 	.byte	0x04, 0x17
        /*000a*/ 	.short	(.L_11 - .L_10)
.L_10:
        /*000c*/ 	.word	0x00000000
        /*0010*/ 	.short	0x0004
        /*0012*/ 	.short	0x0020
        /*0014*/ 	.byte	0x00, 0xf0, 0x11, 0x00


	//----- nvinfo : EIATTR_KPARAM_INFO
	.align		4
.L_11:
        /*0018*/ 	.byte	0x04, 0x17
        /*001a*/ 	.short	(.L_13 - .L_12)
.L_12:
        /*001c*/ 	.word	0x00000000
        /*0020*/ 	.short	0x0003
        /*0022*/ 	.short	0x0018
        /*0024*/ 	.byte	0x00, 0xf4, 0x21, 0x00


	//----- nvinfo : EIATTR_KPARAM_INFO
	.align		4
.L_13:
        /*0028*/ 	.byte	0x04, 0x17
        /*002a*/ 	.short	(.L_15 - .L_14)
.L_14:
        /*002c*/ 	.word	0x00000000
        /*0030*/ 	.short	0x0002
        /*0032*/ 	.short	0x0010
        /*0034*/ 	.byte	0x00, 0xf4, 0x21, 0x00


	//----- nvinfo : EIATTR_KPARAM_INFO
	.align		4
.L_15:
        /*0038*/ 	.byte	0x04, 0x17
        /*003a*/ 	.short	(.L_17 - .L_16)
.L_16:
        /*003c*/ 	.word	0x00000000
        /*0040*/ 	.short	0x0001
        /*0042*/ 	.short	0x0008
        /*0044*/ 	.byte	0x00, 0xf4, 0x21, 0x00


	//----- nvinfo : EIATTR_KPARAM_INFO
	.align		4
.L_17:
        /*0048*/ 	.byte	0x04, 0x17
        /*004a*/ 	.short	(.L_19 - .L_18)
.L_18:
        /*004c*/ 	.word	0x00000000
        /*0050*/ 	.short	0x0000
        /*0052*/ 	.short	0x0000
        /*0054*/ 	.byte	0x00, 0xf4, 0x21, 0x00


	//----- nvinfo : EIATTR_SPARSE_MMA_MASK
	.align		4
.L_19:
        /*0058*/ 	.byte	0x03, 0x50
        /*005a*/ 	.short	0x0000


	//----- nvinfo : EIATTR_MAXREG_COUNT
	.align		4
        /*005c*/ 	.byte	0x03, 0x1b
        /*005e*/ 	.short	0x00ff


	//----- nvinfo : EIATTR_EXIT_INSTR_OFFSETS
	.align		4
        /*0060*/ 	.byte	0x04, 0x1c
        /*0062*/ 	.short	(.L_21 - .L_20)


	//   ....[0]....
.L_20:
        /*0064*/ 	.word	0x00000300


	//   ....[1]....
        /*0068*/ 	.word	0x00000320


	//----- nvinfo : EIATTR_REQNTID
	.align		4
.L_21:
        /*006c*/ 	.byte	0x04, 0x10
        /*006e*/ 	.short	(.L_23 - .L_22)
.L_22:
        /*0070*/ 	.word	0x00000080
        /*0074*/ 	.word	0x00000001
        /*0078*/ 	.word	0x00000001


	//----- nvinfo : EIATTR_CBANK_PARAM_SIZE
	.align		4
.L_23:
        /*007c*/ 	.byte	0x03, 0x19
        /*007e*/ 	.short	0x0024


	//----- nvinfo : EIATTR_PARAM_CBANK
	.align		4
        /*0080*/ 	.byte	0x04, 0x0a
        /*0082*/ 	.short	(.L_25 - .L_24)
	.align		4
.L_24:
        /*0084*/ 	.word	index@(.nv.constant0.triton_poi_fused__prelu_kernel_add_6)
        /*0088*/ 	.short	0x0210
        /*008a*/ 	.short	0x0024


	//----- nvinfo : EIATTR_SW_WAR
	.align		4
.L_25:
        /*008c*/ 	.byte	0x04, 0x36
        /*008e*/ 	.short	(.L_27 - .L_26)
.L_26:
        /*0090*/ 	.word	0x00000008
.L_27:


//--------------------- .nv.callgraph             --------------------------
	.section	.nv.callgraph,"",@"SHT_CUDA_CALLGRAPH"
	.align	4
	.sectionentsize	8
	.align		4
        /*0000*/ 	.word	0x00000000
	.align		4
        /*0004*/ 	.word	0xffffffff
	.align		4
        /*0008*/ 	.word	0x00000000
	.align		4
        /*000c*/ 	.word	0xfffffffe
	.align		4
        /*0010*/ 	.word	0x00000000
	.align		4
        /*0014*/ 	.word	0xfffffffd
	.align		4
        /*0018*/ 	.word	0x00000000
	.align		4
        /*001c*/ 	.word	0xfffffffc


//--------------------- .text.triton_poi_fused__prelu_kernel_add_6 --------------------------
	.section	.text.triton_poi_fused__prelu_kernel_add_6,"ax",@progbits
	.align	128
        .global         triton_poi_fused__prelu_kernel_add_6
        .type           triton_poi_fused__prelu_kernel_add_6,@function
        .size           triton_poi_fused__prelu_kernel_add_6,(.L_x_1 - triton_poi_fused__prelu_kernel_add_6)
        .other          triton_poi_fused__prelu_kernel_add_6,@"STO_CUDA_ENTRY STV_DEFAULT"
triton_poi_fused__prelu_kernel_add_6:
.text.triton_poi_fused__prelu_kernel_add_6:
[----:B------:R-:W0:Y:S02]  /*0000*/  LDC R1, c[0x0][0x28] ;  /* 0x00000a00ff017b82 */ /* 0x000e240000000800 */
[----:B------:R-:W1:Y:S01]  /*0010*/  S2R R0, SR_TID.X ;  /* 0x0000000000007919 */ /* 0x000e620000002100 */
[----:B------:R-:W2:Y:S01]  /*0020*/  LDC.64 R8, c[0x0][0x210] ;  /* 0x00008400ff087b82 */ /* 0x000ea20000000a00 */
[----:B------:R-:W-:Y:S01]  /*0030*/  ULDC.64 UR4, c[0x0][0x208] ;  /* 0x0000820000047ab9 */ /* 0x000fe20000000a00 */
[----:B------:R-:W3:Y:S06]  /*0040*/  S2R R3, SR_CTAID.X ;  /* 0x0000000000037919 */ /* 0x000eec0000002500 */
[----:B------:R-:W4:Y:S08]  /*0050*/  LDC.64 R6, c[0x0][0x218] ;  /* 0x00008600ff067b82 */ /* 0x000f300000000a00 */
[----:B------:R-:W5:Y:S01]  /*0060*/  LDC.64 R4, c[0x0][0x220] ;  /* 0x00008800ff047b82 */ /* 0x000f620000000a00 */
[----:B-1----:R-:W-:-:S04]  /*0070*/  SHF.L.U32 R0, R0, 0x1, RZ ;  /* 0x0000000100007819 */ /* 0x002fc800000006ff */
[----:B------:R-:W-:-:S04]  /*0080*/  LOP3.LUT R0, R0, 0xfe, RZ, 0xc0, !PT ;  /* 0x000000fe00007812 */ /* 0x000fc800078ec0ff */
[----:B---3--:R-:W-:-:S04]  /*0090*/  LEA R0, R3, R0, 0x8 ;  /* 0x0000000003007211 */ /* 0x008fc800078e40ff */
[----:B------:R-:W-:Y:S01]  /*00a0*/  IADD3 R10, R0, 0x1, RZ ;  /* 0x00000001000a7810 */ /* 0x000fe20007ffe0ff */
[C---:B------:R-:W-:Y:S01]  /*00b0*/  IMAD.HI R2, R0.reuse, 0x51eb851f, RZ ;  /* 0x51eb851f00027827 */ /* 0x040fe200078e02ff */
[----:B------:R-:W-:-:S03]  /*00c0*/  ISETP.GE.AND P2, PT, R0, 0x1900, PT ;  /* 0x000019000000780c */ /* 0x000fc60003f46270 */
[----:B------:R-:W-:Y:S01]  /*00d0*/  IMAD.HI R12, R10, 0x51eb851f, RZ ;  /* 0x51eb851f0a0c7827 */ /* 0x000fe200078e02ff */
[----:B------:R-:W-:-:S03]  /*00e0*/  SHF.R.U32.HI R3, RZ, 0x1f, R2 ;  /* 0x0000001fff037819 */ /* 0x000fc60000011602 */
[----:B--2---:R-:W-:Y:S01]  /*00f0*/  IMAD.WIDE R8, R0, 0x4, R8 ;  /* 0x0000000400087825 */ /* 0x004fe200078e0208 */
[----:B------:R-:W-:Y:S02]  /*0100*/  LEA.HI.SX32 R11, R2, R3, 0x1c ;  /* 0x00000003020b7211 */ /* 0x000fe400078fe2ff */
[----:B------:R-:W-:-:S04]  /*0110*/  SHF.R.U32.HI R3, RZ, 0x1f, R12 ;  /* 0x0000001fff037819 */ /* 0x000fc8000001160c */
[----:B------:R-:W-:Y:S02]  /*0120*/  LEA.HI.SX32 R13, R12, R3, 0x1c ;  /* 0x000000030c0d7211 */ /* 0x000fe400078fe2ff */
[----:B------:R-:W-:Y:S02]  /*0130*/  CS2R R2, SRZ ;  /* 0x0000000000027805 */ /* 0x000fe4000001ff00 */
[----:B------:R-:W-:Y:S01]  /*0140*/  SHF.R.S32.HI R12, RZ, 0x1f, R11 ;  /* 0x0000001fff0c7819 */ /* 0x000fe2000001140b */
[----:B------:R-:W-:-:S03]  /*0150*/  IMAD R14, R13, -0x32, R10 ;  /* 0xffffffce0d0e7824 */ /* 0x000fc600078e020a */
[----:B------:R-:W-:Y:S01]  /*0160*/  LEA.HI R12, R12, R11, RZ, 0x5 ;  /* 0x0000000b0c0c7211 */ /* 0x000fe200078f28ff */
[C---:B------:R-:W-:Y:S01]  /*0170*/  IMAD R10, R11.reuse, -0x32, R0 ;  /* 0xffffffce0b0a7824 */ /* 0x040fe200078e0200 */
[----:B------:R1:W2:Y:S02]  /*0180*/  @!P2 LDG.E.64 R2, desc[UR4][R8.64] ;  /* 0x000000040802a981 */ /* 0x0002a4000c1e1b00 */
[----:B------:R-:W-:Y:S01]  /*0190*/  LOP3.LUT R12, R12, 0xffffffe0, RZ, 0xc0, !PT ;  /* 0xffffffe00c0c7812 */ /* 0x000fe200078ec0ff */
[C---:B------:R-:W-:Y:S02]  /*01a0*/  IMAD R10, R11.reuse, 0x34, R10 ;  /* 0x000000340b0a7824 */ /* 0x040fe400078e020a */
[C---:B------:R-:W-:Y:S02]  /*01b0*/  IMAD R14, R11.reuse, 0x34, R14 ;  /* 0x000000340b0e7824 */ /* 0x040fe400078e020e */
[----:B------:R-:W-:Y:S01]  /*01c0*/  IMAD.IADD R11, R11, 0x1, -R12 ;  /* 0x000000010b0b7824 */ /* 0x000fe200078e0a0c */
[----:B------:R-:W-:-:S02]  /*01d0*/  IADD3 R15, R10, 0x1, RZ ;  /* 0x000000010a0f7810 */ /* 0x000fc40007ffe0ff */
[----:B------:R-:W-:Y:S01]  /*01e0*/  CS2R R12, SRZ ;  /* 0x00000000000c7805 */ /* 0x000fe2000001ff00 */
[----:B------:R-:W-:Y:S01]  /*01f0*/  VIADD R17, R14, 0x1 ;  /* 0x000000010e117836 */ /* 0x000fe20000000000 */
[----:B-1----:R-:W1:Y:S01]  /*0200*/  LDC.64 R8, c[0x0][0x228] ;  /* 0x00008a00ff087b82 */ /* 0x002e620000000a00 */
[----:B----4-:R-:W-:-:S04]  /*0210*/  IMAD.WIDE R6, R11, 0x4, R6 ;  /* 0x000000040b067825 */ /* 0x010fc800078e0206 */
[--C-:B-----5:R-:W-:Y:S01]  /*0220*/  IMAD.WIDE R10, R15, 0x4, R4.reuse ;  /* 0x000000040f0a7825 */ /* 0x120fe200078e0204 */
[----:B------:R-:W-:Y:S01]  /*0230*/  CS2R R14, SRZ ;  /* 0x00000000000e7805 */ /* 0x000fe2000001ff00 */
[----:B------:R-:W3:Y:S02]  /*0240*/  @!P2 LDG.E.EL R13, desc[UR4][R6.64] ;  /* 0x00000004060da981 */ /* 0x000ee4000c2e1900 */
[----:B------:R-:W-:Y:S02]  /*0250*/  IMAD.WIDE R4, R17, 0x4, R4 ;  /* 0x0000000411047825 */ /* 0x000fe400078e0204 */
[----:B------:R-:W4:Y:S04]  /*0260*/  @!P2 LDG.E.EL R12, desc[UR4][R6.64] ;  /* 0x00000004060ca981 */ /* 0x000f28000c2e1900 */
[----:B------:R-:W5:Y:S04]  /*0270*/  @!P2 LDG.E R15, desc[UR4][R10.64] ;  /* 0x000000040a0fa981 */ /* 0x000f68000c1e1900 */
[----:B------:R-:W5:Y:S01]  /*0280*/  @!P2 LDG.E R14, desc[UR4][R4.64] ;  /* 0x00000004040ea981 */ /* 0x000f62000c1e1900 */
[----:B-1----:R-:W-:Y:S01]  /*0290*/  IMAD.WIDE R8, R0, 0x4, R8 ;  /* 0x0000000400087825 */ /* 0x002fe200078e0208 */
[----:B--2---:R-:W-:-:S02]  /*02a0*/  FSETP.GT.AND P0, PT, R2, RZ, PT ;  /* 0x000000ff0200720b */ /* 0x004fc40003f04000 */
[----:B------:R-:W-:-:S11]  /*02b0*/  FSETP.GT.AND P1, PT, R3, RZ, PT ;  /* 0x000000ff0300720b */ /* 0x000fd60003f24000 */
[----:B---3--:R-:W-:Y:S02]  /*02c0*/  @!P0 FMUL R2, R13, R2 ;  /* 0x000000020d028220 */ /* 0x008fe40000400000 */
[----:B----4-:R-:W-:Y:S02]  /*02d0*/  @!P1 FMUL R3, R12, R3 ;  /* 0x000000030c039220 */ /* 0x010fe40000400000 */
[----:B-----5:R-:W-:Y:S02]  /*02e0*/  FADD R2, R2, R15 ;  /* 0x0000000f02027221 */ /* 0x020fe40000000000 */
[----:B------:R-:W-:Y:S01]  /*02f0*/  FADD R3, R3, R14 ;  /* 0x0000000e03037221 */ /* 0x000fe20000000000 */
[----:B------:R-:W-:Y:S06]  /*0300*/  @P2 EXIT ;  /* 0x000000000000294d */ /* 0x000fec0003800000 */
[----:B------:R-:W-:Y:S01]  /*0310*/  STG.E.64 desc[UR4][R8.64], R2 ;  /* 0x0000000208007986 */ /* 0x000fe2000c101b04 */
[----:B------:R-:W-:Y:S05]  /*0320*/  EXIT ;  /* 0x000000000000794d */ /* 0x000fea0003800000 */
.L_x_0:
[----:B------:R-:W-:-:S00]  /*0330*/  BRA `(.L_x_0) ;  /* 0xfffffffc00fc7947 */ /* 0x000fc0000383ffff */
[----:B------:R-:W-:-:S00]  /*0340*/  NOP ;  /* 0x0000000000007918 */ /* 0x000fc00000000000 */
        /* <DEDUP_REMOVED lines=11> */
.L_x_1:


//--------------------- .nv.constant0.triton_poi_fused__prelu_kernel_add_6 --------------------------
	.section	.nv.constant0.triton_poi_fused__prelu_kernel_add_6,"a",@progbits
	.sectionflags	@""
	.align	4
.nv.constant0.triton_poi_fused__prelu_kernel_add_6:
	.zero		564
